//
// Generated by NVIDIA NVVM Compiler
//
// Compiler Build ID: CL-36424714
// Cuda compilation tools, release 13.0, V13.0.88
// Based on NVVM 20.0.0
//

.version 9.0
.target sm_100
.address_size 64

	// .globl	_Z13matmul_kernelPfS_S_12dimensions_t

.visible .entry _Z13matmul_kernelPfS_S_12dimensions_t(
	.param .u64 .ptr .align 1 _Z13matmul_kernelPfS_S_12dimensions_t_param_0,
	.param .u64 .ptr .align 1 _Z13matmul_kernelPfS_S_12dimensions_t_param_1,
	.param .u64 .ptr .align 1 _Z13matmul_kernelPfS_S_12dimensions_t_param_2,
	.param .align 4 .b8 _Z13matmul_kernelPfS_S_12dimensions_t_param_3[16]
)
{
	.reg .pred 	%p<13>;
	.reg .b32 	%r<94>;
	.reg .b32 	%f<68>;
	.reg .b64 	%rd<69>;

	ld.param.u32 	%r1, [_Z13matmul_kernelPfS_S_12dimensions_t_param_3+4];
	ld.param.u32 	%r2, [_Z13matmul_kernelPfS_S_12dimensions_t_param_3+12];
	ld.param.u64 	%rd4, [_Z13matmul_kernelPfS_S_12dimensions_t_param_0];
	ld.param.u64 	%rd5, [_Z13matmul_kernelPfS_S_12dimensions_t_param_1];
	ld.param.u64 	%rd3, [_Z13matmul_kernelPfS_S_12dimensions_t_param_2];
	ld.param.u32 	%r46, [_Z13matmul_kernelPfS_S_12dimensions_t_param_3];
	cvta.to.global.u64 	%rd1, %rd5;
	cvta.to.global.u64 	%rd2, %rd4;
	mov.u32 	%r48, %ctaid.x;
	mov.u32 	%r49, %ntid.x;
	mul.lo.s32 	%r3, %r48, %r49;
	mov.u32 	%r4, %tid.x;
	add.s32 	%r5, %r3, %r4;
	mov.u32 	%r50, %ctaid.y;
	mov.u32 	%r51, %ntid.y;
	mov.u32 	%r52, %tid.y;
	mad.lo.s32 	%r53, %r50, %r51, %r52;
	setp.ge.u32 	%p1, %r5, %r2;
	setp.ge.u32 	%p2, %r53, %r46;
	or.pred  	%p3, %p1, %p2;
	@%p3 bra 	$L__BB0_14;
	setp.eq.s32 	%p4, %r1, 0;
	mov.f32 	%f67, 0f00000000;
	@%p4 bra 	$L__BB0_13;
	mul.lo.s32 	%r7, %r1, %r53;
	and.b32  	%r8, %r1, 7;
	setp.lt.u32 	%p5, %r1, 8;
	mov.f32 	%f67, 0f00000000;
	mov.b32 	%r92, 0;
	@%p5 bra 	$L__BB0_5;
	and.b32  	%r92, %r1, -8;
	neg.s32 	%r90, %r92;
	add.s32 	%r55, %r2, %r4;
	add.s32 	%r89, %r55, %r3;
	shl.b32 	%r12, %r2, 3;
	shl.b32 	%r56, %r2, 1;
	add.s32 	%r88, %r5, %r56;
	mad.lo.s32 	%r87, %r2, 3, %r5;
	shl.b32 	%r57, %r2, 2;
	add.s32 	%r86, %r5, %r57;
	mad.lo.s32 	%r85, %r2, 5, %r5;
	mad.lo.s32 	%r84, %r2, 6, %r5;
	mad.lo.s32 	%r83, %r2, 7, %r5;
	add.s32 	%r81, %r7, 3;
	mov.f32 	%f67, 0f00000000;
	mov.u32 	%r82, %r5;
$L__BB0_4:
	.pragma "nounroll";
	add.s32 	%r58, %r81, -3;
	mul.wide.u32 	%rd6, %r58, 4;
	add.s64 	%rd7, %rd2, %rd6;
	ld.global.f32 	%f17, [%rd7];
	mul.wide.u32 	%rd8, %r82, 4;
	add.s64 	%rd9, %rd1, %rd8;
	ld.global.f32 	%f18, [%rd9];
	fma.rn.f32 	%f19, %f17, %f18, %f67;
	add.s32 	%r59, %r81, -2;
	mul.wide.u32 	%rd10, %r59, 4;
	add.s64 	%rd11, %rd2, %rd10;
	ld.global.f32 	%f20, [%rd11];
	mul.wide.u32 	%rd12, %r89, 4;
	add.s64 	%rd13, %rd1, %rd12;
	ld.global.f32 	%f21, [%rd13];
	fma.rn.f32 	%f22, %f20, %f21, %f19;
	add.s32 	%r60, %r81, -1;
	mul.wide.u32 	%rd14, %r60, 4;
	add.s64 	%rd15, %rd2, %rd14;
	ld.global.f32 	%f23, [%rd15];
	mul.wide.u32 	%rd16, %r88, 4;
	add.s64 	%rd17, %rd1, %rd16;
	ld.global.f32 	%f24, [%rd17];
	fma.rn.f32 	%f25, %f23, %f24, %f22;
	add.s32 	%r61, %r81, 4;
	mul.wide.u32 	%rd18, %r81, 4;
	add.s64 	%rd19, %rd2, %rd18;
	ld.global.f32 	%f26, [%rd19];
	mul.wide.u32 	%rd20, %r87, 4;
	add.s64 	%rd21, %rd1, %rd20;
	ld.global.f32 	%f27, [%rd21];
	fma.rn.f32 	%f28, %f26, %f27, %f25;
	add.s32 	%r62, %r81, 1;
	mul.wide.u32 	%rd22, %r62, 4;
	add.s64 	%rd23, %rd2, %rd22;
	ld.global.f32 	%f29, [%rd23];
	mul.wide.u32 	%rd24, %r86, 4;
	add.s64 	%rd25, %rd1, %rd24;
	ld.global.f32 	%f30, [%rd25];
	fma.rn.f32 	%f31, %f29, %f30, %f28;
	add.s32 	%r63, %r81, 2;
	mul.wide.u32 	%rd26, %r63, 4;
	add.s64 	%rd27, %rd2, %rd26;
	ld.global.f32 	%f32, [%rd27];
	mul.wide.u32 	%rd28, %r85, 4;
	add.s64 	%rd29, %rd1, %rd28;
	ld.global.f32 	%f33, [%rd29];
	fma.rn.f32 	%f34, %f32, %f33, %f31;
	add.s32 	%r64, %r81, 3;
	mul.wide.u32 	%rd30, %r64, 4;
	add.s64 	%rd31, %rd2, %rd30;
	ld.global.f32 	%f35, [%rd31];
	mul.wide.u32 	%rd32, %r84, 4;
	add.s64 	%rd33, %rd1, %rd32;
	ld.global.f32 	%f36, [%rd33];
	fma.rn.f32 	%f37, %f35, %f36, %f34;
	mul.wide.u32 	%rd34, %r61, 4;
	add.s64 	%rd35, %rd2, %rd34;
	ld.global.f32 	%f38, [%rd35];
	mul.wide.u32 	%rd36, %r83, 4;
	add.s64 	%rd37, %rd1, %rd36;
	ld.global.f32 	%f39, [%rd37];
	fma.rn.f32 	%f67, %f38, %f39, %f37;
	add.s32 	%r90, %r90, 8;
	add.s32 	%r89, %r89, %r12;
	add.s32 	%r88, %r88, %r12;
	add.s32 	%r87, %r87, %r12;
	add.s32 	%r86, %r86, %r12;
	add.s32 	%r85, %r85, %r12;
	add.s32 	%r84, %r84, %r12;
	add.s32 	%r83, %r83, %r12;
	add.s32 	%r82, %r82, %r12;
	add.s32 	%r81, %r81, 8;
	setp.ne.s32 	%p6, %r90, 0;
	@%p6 bra 	$L__BB0_4;
$L__BB0_5:
	setp.eq.s32 	%p7, %r8, 0;
	@%p7 bra 	$L__BB0_13;
	and.b32  	%r41, %r1, 3;
	setp.lt.u32 	%p8, %r8, 4;
	@%p8 bra 	$L__BB0_8;
	add.s32 	%r65, %r92, %r7;
	mul.wide.u32 	%rd38, %r65, 4;
	add.s64 	%rd39, %rd2, %rd38;
	ld.global.f32 	%f41, [%rd39];
	mad.lo.s32 	%r66, %r92, %r2, %r5;
	mul.wide.u32 	%rd40, %r66, 4;
	add.s64 	%rd41, %rd1, %rd40;
	ld.global.f32 	%f42, [%rd41];
	fma.rn.f32 	%f43, %f41, %f42, %f67;
	add.s32 	%r67, %r65, 1;
	mul.wide.u32 	%rd42, %r67, 4;
	add.s64 	%rd43, %rd2, %rd42;
	ld.global.f32 	%f44, [%rd43];
	add.s32 	%r68, %r66, %r2;
	mul.wide.u32 	%rd44, %r68, 4;
	add.s64 	%rd45, %rd1, %rd44;
	ld.global.f32 	%f45, [%rd45];
	fma.rn.f32 	%f46, %f44, %f45, %f43;
	add.s32 	%r69, %r65, 2;
	mul.wide.u32 	%rd46, %r69, 4;
	add.s64 	%rd47, %rd2, %rd46;
	ld.global.f32 	%f47, [%rd47];
	add.s32 	%r70, %r68, %r2;
	mul.wide.u32 	%rd48, %r70, 4;
	add.s64 	%rd49, %rd1, %rd48;
	ld.global.f32 	%f48, [%rd49];
	fma.rn.f32 	%f49, %f47, %f48, %f46;
	add.s32 	%r71, %r65, 3;
	mul.wide.u32 	%rd50, %r71, 4;
	add.s64 	%rd51, %rd2, %rd50;
	ld.global.f32 	%f50, [%rd51];
	add.s32 	%r72, %r70, %r2;
	mul.wide.u32 	%rd52, %r72, 4;
	add.s64 	%rd53, %rd1, %rd52;
	ld.global.f32 	%f51, [%rd53];
	fma.rn.f32 	%f67, %f50, %f51, %f49;
	add.s32 	%r92, %r92, 4;
$L__BB0_8:
	setp.eq.s32 	%p9, %r41, 0;
	@%p9 bra 	$L__BB0_13;
	setp.eq.s32 	%p10, %r41, 1;
	@%p10 bra 	$L__BB0_11;
	add.s32 	%r73, %r92, %r7;
	mul.wide.u32 	%rd54, %r73, 4;
	add.s64 	%rd55, %rd2, %rd54;
	ld.global.f32 	%f53, [%rd55];
	mad.lo.s32 	%r74, %r92, %r2, %r5;
	mul.wide.u32 	%rd56, %r74, 4;
	add.s64 	%rd57, %rd1, %rd56;
	ld.global.f32 	%f54, [%rd57];
	fma.rn.f32 	%f55, %f53, %f54, %f67;
	add.s32 	%r75, %r73, 1;
	mul.wide.u32 	%rd58, %r75, 4;
	add.s64 	%rd59, %rd2, %rd58;
	ld.global.f32 	%f56, [%rd59];
	add.s32 	%r76, %r74, %r2;
	mul.wide.u32 	%rd60, %r76, 4;
	add.s64 	%rd61, %rd1, %rd60;
	ld.global.f32 	%f57, [%rd61];
	fma.rn.f32 	%f67, %f56, %f57, %f55;
	add.s32 	%r92, %r92, 2;
$L__BB0_11:
	and.b32  	%r77, %r1, 1;
	setp.eq.b32 	%p11, %r77, 1;
	not.pred 	%p12, %p11;
	@%p12 bra 	$L__BB0_13;
	add.s32 	%r78, %r92, %r7;
	mul.wide.u32 	%rd62, %r78, 4;
	add.s64 	%rd63, %rd2, %rd62;
	ld.global.f32 	%f58, [%rd63];
	mad.lo.s32 	%r79, %r92, %r2, %r5;
	mul.wide.u32 	%rd64, %r79, 4;
	add.s64 	%rd65, %rd1, %rd64;
	ld.global.f32 	%f59, [%rd65];
	fma.rn.f32 	%f67, %f58, %f59, %f67;
$L__BB0_13:
	mad.lo.s32 	%r80, %r2, %r53, %r5;
	cvta.to.global.u64 	%rd66, %rd3;
	mul.wide.u32 	%rd67, %r80, 4;
	add.s64 	%rd68, %rd66, %rd67;
	st.global.f32 	[%rd68], %f67;
$L__BB0_14:
	ret;

}


// ===== COMPILED SASS (sm_100) =====

	.target	sm_100

	.elftype	@"ET_EXEC"


//--------------------- .note.nv.tkinfo           --------------------------
	.section	.note.nv.tkinfo,"",@"SHT_NOTE"
	.sectionflags	@"SHF_NOTE_NV_TKINFO"
	.tkinfo
        /*0018*/ 	.word	0x00000002
        /*0030*/ 	.string	""
        /*0030*/ 	.string	"ptxas"
        /*0030*/ 	.string	"Cuda compilation tools, release 13.0, V13.0.88"
        /*0030*/ 	.string	"Build cuda_13.0.r13.0/compiler.36424714_0"
        /*0030*/ 	.string	"-arch sm_100 -m 64 "



//--------------------- .note.nv.cuinfo           --------------------------
	.section	.note.nv.cuinfo,"",@"SHT_NOTE"
	.sectionflags	@"SHF_NOTE_NV_CUINFO"
        /*0018*/ 	.short	0x0002
        /*001a*/ 	.short	0x0064
        /*001c*/ 	.short	0x0082
	.zero		2


//--------------------- .nv.info                  --------------------------
	.section	.nv.info,"",@"SHT_CUDA_INFO"
	.align	4


	//----- nvinfo : EIATTR_REGCOUNT
	.align		4
        /*0000*/ 	.byte	0x04, 0x2f
        /*0002*/ 	.short	(.L_1 - .L_0)
	.align		4
.L_0:
        /*0004*/ 	.word	index@(_Z13matmul_kernelPfS_S_12dimensions_t)
        /*0008*/ 	.word	0x00000020


	//----- nvinfo : EIATTR_FRAME_SIZE
	.align		4
.L_1:
        /*000c*/ 	.byte	0x04, 0x11
        /*000e*/ 	.short	(.L_3 - .L_2)
	.align		4
.L_2:
        /*0010*/ 	.word	index@(_Z13matmul_kernelPfS_S_12dimensions_t)
        /*0014*/ 	.word	0x00000000


	//----- nvinfo : EIATTR_MIN_STACK_SIZE
	.align		4
.L_3:
        /*0018*/ 	.byte	0x04, 0x12
        /*001a*/ 	.short	(.L_5 - .L_4)
	.align		4
.L_4:
        /*001c*/ 	.word	index@(_Z13matmul_kernelPfS_S_12dimensions_t)
        /*0020*/ 	.word	0x00000000
.L_5:


//--------------------- .nv.compat                --------------------------
	.section	.nv.compat,"",@"SHT_CUDA_COMPAT_INFO"
	.align	4
        /*0000*/ 	.byte	0x02, 0x09, 0x00, 0x00, 0x02, 0x02, 0x01, 0x00, 0x02, 0x05, 0x05, 0x00, 0x03, 0x07, 0x01, 0x01
        /*0010*/ 	.byte	0x02, 0x03, 0x00, 0x00, 0x02, 0x06, 0x01, 0x00, 0x04, 0x0b, 0x08, 0x00, 0x09, 0x00, 0x00, 0x00
        /*0020*/ 	.byte	0x00, 0x00, 0x00, 0x00


//--------------------- .nv.info._Z13matmul_kernelPfS_S_12dimensions_t --------------------------
	.section	.nv.info._Z13matmul_kernelPfS_S_12dimensions_t,"",@"SHT_CUDA_INFO"
	.sectionflags	@""
	.align	4


	//----- nvinfo : EIATTR_CUDA_API_VERSION
	.align		4
        /*0000*/ 	.byte	0x04, 0x37
        /*0002*/ 	.short	(.L_7 - .L_6)
.L_6:
        /*0004*/ 	.word	0x00000082


	//----- nvinfo : EIATTR_KPARAM_INFO
	.align		4
.L_7:
        /*0008*/ 	.byte	0x04, 0x17
        /*000a*/ 	.short	(.L_9 - .L_8)
.L_8:
        /*000c*/ 	.word	0x00000000
        /*0010*/ 	.short	0x0003
        /*0012*/ 	.short	0x0018
        /*0014*/ 	.byte	0x00, 0xf0, 0x41, 0x00


	//----- nvinfo : EIATTR_KPARAM_INFO
	.align		4
.L_9:
        /*0018*/ 	.byte	0x04, 0x17
        /*001a*/ 	.short	(.L_11 - .L_10)
.L_10:
        /*001c*/ 	.word	0x00000000
        /*0020*/ 	.short	0x0002
        /*0022*/ 	.short	0x0010
        /*0024*/ 	.byte	0x00, 0xf5, 0x21, 0x00


	//----- nvinfo : EIATTR_KPARAM_INFO
	.align		4
.L_11:
        /*0028*/ 	.byte	0x04, 0x17
        /*002a*/ 	.short	(.L_13 - .L_12)
.L_12:
        /*002c*/ 	.word	0x00000000
        /*0030*/ 	.short	0x0001
        /*0032*/ 	.short	0x0008
        /*0034*/ 	.byte	0x00, 0xf5, 0x21, 0x00


	//----- nvinfo : EIATTR_KPARAM_INFO
	.align		4
.L_13:
        /*0038*/ 	.byte	0x04, 0x17
        /*003a*/ 	.short	(.L_15 - .L_14)
.L_14:
        /*003c*/ 	.word	0x00000000
        /*0040*/ 	.short	0x0000
        /*0042*/ 	.short	0x0000
        /*0044*/ 	.byte	0x00, 0xf5, 0x21, 0x00


	//----- nvinfo : EIATTR_SPARSE_MMA_MASK
	.align		4
.L_15:
        /*0048*/ 	.byte	0x03, 0x50
        /*004a*/ 	.short	0x0000


	//----- nvinfo : EIATTR_MAXREG_COUNT
	.align		4
        /*004c*/ 	.byte	0x03, 0x1b
        /*004e*/ 	.short	0x00ff


	//----- nvinfo : EIATTR_MERCURY_ISA_VERSION
	.align		4
        /*0050*/ 	.byte	0x03, 0x5f
        /*0052*/ 	.short	0x0101


	//----- nvinfo : EIATTR_VRC_CTA_INIT_COUNT
	.align		4
        /*0054*/ 	.byte	0x02, 0x4a
	.zero		1
	.zero		1


	//----- nvinfo : EIATTR_EXIT_INSTR_OFFSETS
	.align		4
        /*0058*/ 	.byte	0x04, 0x1c
        /*005a*/ 	.short	(.L_17 - .L_16)


	//   ....[0]....
.L_16:
        /*005c*/ 	.word	0x000000e0


	//   ....[1]....
        /*0060*/ 	.word	0x00000a90


	//----- nvinfo : EIATTR_CBANK_PARAM_SIZE
	.align		4
.L_17:
        /*0064*/ 	.byte	0x03, 0x19
        /*0066*/ 	.short	0x0028


	//----- nvinfo : EIATTR_PARAM_CBANK
	.align		4
        /*0068*/ 	.byte	0x04, 0x0a
        /*006a*/ 	.short	(.L_19 - .L_18)
	.align		4
.L_18:
        /*006c*/ 	.word	index@(.nv.constant0._Z13matmul_kernelPfS_S_12dimensions_t)
        /*0070*/ 	.short	0x0380
        /*0072*/ 	.short	0x0028


	//----- nvinfo : EIATTR_SW_WAR
	.align		4
.L_19:
        /*0074*/ 	.byte	0x04, 0x36
        /*0076*/ 	.short	(.L_21 - .L_20)
.L_20:
        /*0078*/ 	.word	0x00000008
.L_21:


//--------------------- .nv.callgraph             --------------------------
	.section	.nv.callgraph,"",@"SHT_CUDA_CALLGRAPH"
	.align	4
	.sectionentsize	8
	.align		4
        /*0000*/ 	.word	0x00000000
	.align		4
        /*0004*/ 	.word	0xffffffff
	.align		4
        /*0008*/ 	.word	0x00000000
	.align		4
        /*000c*/ 	.word	0xfffffffe
	.align		4
        /*0010*/ 	.word	0x00000000
	.align		4
        /*0014*/ 	.word	0xfffffffd
	.align		4
        /*0018*/ 	.word	0x00000000
	.align		4
        /*001c*/ 	.word	0xfffffffc


//--------------------- .text._Z13matmul_kernelPfS_S_12dimensions_t --------------------------
	.section	.text._Z13matmul_kernelPfS_S_12dimensions_t,"ax",@progbits
	.align	128
        .global         _Z13matmul_kernelPfS_S_12dimensions_t
        .type           _Z13matmul_kernelPfS_S_12dimensions_t,@function
        .size           _Z13matmul_kernelPfS_S_12dimensions_t,(.L_x_5 - _Z13matmul_kernelPfS_S_12dimensions_t)
        .other          _Z13matmul_kernelPfS_S_12dimensions_t,@"STO_CUDA_ENTRY STV_DEFAULT"
_Z13matmul_kernelPfS_S_12dimensions_t:
.text._Z13matmul_kernelPfS_S_12dimensions_t:
[----:B------:R-:W-:Y:S01]  /*0000*/  LDC R1, c[0x0][0x37c] ;  /* 0x0000df00ff017b82 */ /* 0x000fe20000000800 */
[----:B------:R-:W0:Y:S07]  /*0010*/  S2R R2, SR_TID.Y ;  /* 0x0000000000027919 */ /* 0x000e2e0000002200 */
[----:B------:R-:W1:Y:S01]  /*0020*/  S2UR UR4, SR_CTAID.X ;  /* 0x00000000000479c3 */ /* 0x000e620000002500 */
[----:B------:R-:W1:Y:S01]  /*0030*/  LDCU UR5, c[0x0][0x360] ;  /* 0x00006c00ff0577ac */ /* 0x000e620008000800 */
[----:B------:R-:W2:Y:S01]  /*0040*/  S2R R7, SR_TID.X ;  /* 0x0000000000077919 */ /* 0x000ea20000002100 */
[----:B------:R-:W3:Y:S05]  /*0050*/  LDCU UR7, c[0x0][0x398] ;  /* 0x00007300ff0777ac */ /* 0x000eea0008000800 */
[----:B------:R-:W0:Y:S08]  /*0060*/  S2UR UR6, SR_CTAID.Y ;  /* 0x00000000000679c3 */ /* 0x000e300000002600 */
[----:B------:R-:W0:Y:S08]  /*0070*/  LDC R3, c[0x0][0x364] ;  /* 0x0000d900ff037b82 */ /* 0x000e300000000800 */
[----:B------:R-:W4:Y:S01]  /*0080*/  LDC R0, c[0x0][0x3a4] ;  /* 0x0000e900ff007b82 */ /* 0x000f220000000800 */
[----:B-1----:R-:W-:-:S06]  /*0090*/  UIMAD UR4, UR4, UR5, URZ ;  /* 0x00000005040472a4 */ /* 0x002fcc000f8e02ff */
[----:B--2---:R-:W-:Y:S01]  /*00a0*/  IADD3 R5, PT, PT, R7, UR4, RZ ;  /* 0x0000000407057c10 */ /* 0x004fe2000fffe0ff */
[----:B0-----:R-:W-:-:S05]  /*00b0*/  IMAD R3, R3, UR6, R2 ;  /* 0x0000000603037c24 */ /* 0x001fca000f8e0202 */
[----:B---3--:R-:W-:-:S04]  /*00c0*/  ISETP.GE.U32.AND P0, PT, R3, UR7, PT ;  /* 0x0000000703007c0c */ /* 0x008fc8000bf06070 */
[----:B----4-:R-:W-:-:S13]  /*00d0*/  ISETP.GE.U32.OR P0, PT, R5, R0, P0 ;  /* 0x000000000500720c */ /* 0x010fda0000706470 */
[----:B------:R-:W-:Y:S05]  /*00e0*/  @P0 EXIT ;  /* 0x000000000000094d */ /* 0x000fea0003800000 */
[----:B------:R-:W0:Y:S01]  /*00f0*/  LDC R2, c[0x0][0x39c] ;  /* 0x0000e700ff027b82 */ /* 0x000e220000000800 */
[----:B------:R-:W1:Y:S01]  /*0100*/  LDCU.64 UR6, c[0x0][0x358] ;  /* 0x00006b00ff0677ac */ /* 0x000e620008000a00 */
[----:B------:R-:W-:Y:S01]  /*0110*/  HFMA2 R12, -RZ, RZ, 0, 0 ;  /* 0x00000000ff0c7431 */ /* 0x000fe200000001ff */
[----:B0-----:R-:W-:-:S13]  /*0120*/  ISETP.NE.AND P0, PT, R2, RZ, PT ;  /* 0x000000ff0200720c */ /* 0x001fda0003f05270 */
[----:B-1----:R-:W-:Y:S05]  /*0130*/  @!P0 BRA `(.L_x_0) ;  /* 0x0000000800448947 */ /* 0x002fea0003800000 */
[C---:B------:R-:W-:Y:S02]  /*0140*/  ISETP.GE.U32.AND P1, PT, R2.reuse, 0x8, PT ;  /* 0x000000080200780c */ /* 0x040fe40003f26070 */
[----:B------:R-:W-:Y:S02]  /*0150*/  LOP3.LUT R4, R2, 0x7, RZ, 0xc0, !PT ;  /* 0x0000000702047812 */ /* 0x000fe400078ec0ff */
[----:B------:R-:W-:Y:S02]  /*0160*/  MOV R12, RZ ;  /* 0x000000ff000c7202 */ /* 0x000fe40000000f00 */
[----:B------:R-:W-:Y:S02]  /*0170*/  ISETP.NE.AND P0, PT, R4, RZ, PT ;  /* 0x000000ff0400720c */ /* 0x000fe40003f05270 */
[----:B------:R-:W-:-:S05]  /*0180*/  MOV R6, RZ ;  /* 0x000000ff00067202 */ /* 0x000fca0000000f00 */
[----:B------:R-:W-:Y:S06]  /*0190*/  @!P1 BRA `(.L_x_1) ;  /* 0x0000000400249947 */ /* 0x000fec0003800000 */
[----:B------:R-:W-:Y:S01]  /*01a0*/  LOP3.LUT R6, R2, 0xfffffff8, RZ, 0xc0, !PT ;  /* 0xfffffff802067812 */ /* 0x000fe200078ec0ff */
[C---:B------:R-:W-:Y:S01]  /*01b0*/  IMAD R11, R0.reuse, 0x3, R5 ;  /* 0x00000003000b7824 */ /* 0x040fe200078e0205 */
[C---:B------:R-:W-:Y:S01]  /*01c0*/  IADD3 R7, PT, PT, R0.reuse, UR4, R7 ;  /* 0x0000000400077c10 */ /* 0x040fe2000fffe007 */
[C-C-:B------:R-:W-:Y:S01]  /*01d0*/  IMAD R15, R0.reuse, 0x5, R5.reuse ;  /* 0x00000005000f7824 */ /* 0x140fe200078e0205 */
[CC--:B------:R-:W-:Y:S01]  /*01e0*/  LEA R9, R0.reuse, R5.reuse, 0x1 ;  /* 0x0000000500097211 */ /* 0x0c0fe200078e08ff */
[C-C-:B------:R-:W-:Y:S01]  /*01f0*/  IMAD R25, R0.reuse, 0x6, R5.reuse ;  /* 0x0000000600197824 */ /* 0x140fe200078e0205 */
[CC--:B------:R-:W-:Y:S01]  /*0200*/  LEA R13, R0.reuse, R5.reuse, 0x2 ;  /* 0x00000005000d7211 */ /* 0x0c0fe200078e10ff */
[----:B------:R-:W-:Y:S01]  /*0210*/  IMAD R27, R0, 0x7, R5 ;  /* 0x00000007001b7824 */ /* 0x000fe200078e0205 */
[----:B------:R-:W-:Y:S01]  /*0220*/  MOV R12, RZ ;  /* 0x000000ff000c7202 */ /* 0x000fe20000000f00 */
[----:B------:R-:W-:Y:S01]  /*0230*/  IMAD R8, R3, R2, 0x3 ;  /* 0x0000000303087424 */ /* 0x000fe200078e0202 */
[----:B------:R-:W-:-:S02]  /*0240*/  MOV R29, R5 ;  /* 0x00000005001d7202 */ /* 0x000fc40000000f00 */
[----:B------:R-:W-:-:S07]  /*0250*/  IADD3 R10, PT, PT, -R6, RZ, RZ ;  /* 0x000000ff060a7210 */ /* 0x000fce0007ffe1ff */
.L_x_2:
[----:B------:R-:W0:Y:S01]  /*0260*/  LDC.64 R20, c[0x0][0x380] ;  /* 0x0000e000ff147b82 */ /* 0x000e220000000a00 */
[----:B------:R-:W-:-:S07]  /*0270*/  IADD3 R23, PT, PT, R8, -0x3, RZ ;  /* 0xfffffffd08177810 */ /* 0x000fce0007ffe0ff */
[----:B------:R-:W1:Y:S01]  /*0280*/  LDC.64 R16, c[0x0][0x388] ;  /* 0x0000e200ff107b82 */ /* 0x000e620000000a00 */
[----:B0-----:R-:W-:-:S06]  /*0290*/  IMAD.WIDE.U32 R22, R23, 0x4, R20 ;  /* 0x0000000417167825 */ /* 0x001fcc00078e0014 */
[----:B------:R-:W2:Y:S01]  /*02a0*/  LDG.E R23, desc[UR6][R22.64] ;  /* 0x0000000616177981 */ /* 0x000ea2000c1e1900 */
[----:B-1----:R-:W-:-:S06]  /*02b0*/  IMAD.WIDE.U32 R18, R29, 0x4, R16 ;  /* 0x000000041d127825 */ /* 0x002fcc00078e0010 */
[----:B------:R-:W2:Y:S01]  /*02c0*/  LDG.E R18, desc[UR6][R18.64] ;  /* 0x0000000612127981 */ /* 0x000ea2000c1e1900 */
[C---:B------:R-:W-:Y:S02]  /*02d0*/  IADD3 R14, PT, PT, R8.reuse, -0x2, RZ ;  /* 0xfffffffe080e7810 */ /* 0x040fe40007ffe0ff */
[----:B------:R-:W-:Y:S01]  /*02e0*/  IADD3 R24, PT, PT, R8, -0x1, RZ ;  /* 0xffffffff08187810 */ /* 0x000fe20007ffe0ff */
[----:B--2---:R-:W-:Y:S02]  /*02f0*/  FFMA R12, R23, R18, R12 ;  /* 0x00000012170c7223 */ /* 0x004fe4000000000c */
[----:B------:R-:W-:-:S04]  /*0300*/  IMAD.WIDE.U32 R18, R14, 0x4, R20 ;  /* 0x000000040e127825 */ /* 0x000fc800078e0014 */
[----:B------:R-:W-:Y:S01]  /*0310*/  IMAD.WIDE.U32 R22, R7, 0x4, R16 ;  /* 0x0000000407167825 */ /* 0x000fe200078e0010 */
[----:B------:R0:W2:Y:S04]  /*0320*/  LDG.E R14, desc[UR6][R18.64] ;  /* 0x00000006120e7981 */ /* 0x0000a8000c1e1900 */
[----:B------:R1:W2:Y:S01]  /*0330*/  LDG.E R26, desc[UR6][R22.64] ;  /* 0x00000006161a7981 */ /* 0x0002a2000c1e1900 */
[----:B0-----:R-:W-:-:S04]  /*0340*/  IMAD.WIDE.U32 R18, R24, 0x4, R20 ;  /* 0x0000000418127825 */ /* 0x001fc800078e0014 */
[----:B-1----:R-:W-:Y:S01]  /*0350*/  IMAD.WIDE.U32 R22, R9, 0x4, R16 ;  /* 0x0000000409167825 */ /* 0x002fe200078e0010 */
[----:B------:R0:W3:Y:S04]  /*0360*/  LDG.E R24, desc[UR6][R18.64] ;  /* 0x0000000612187981 */ /* 0x0000e8000c1e1900 */
[----:B------:R1:W3:Y:S01]  /*0370*/  LDG.E R28, desc[UR6][R22.64] ;  /* 0x00000006161c7981 */ /* 0x0002e2000c1e1900 */
[----:B0-----:R-:W-:-:S04]  /*0380*/  IMAD.WIDE.U32 R18, R8, 0x4, R20 ;  /* 0x0000000408127825 */ /* 0x001fc800078e0014 */
[----:B-1----:R-:W-:-:S04]  /*0390*/  IMAD.WIDE.U32 R22, R11, 0x4, R16 ;  /* 0x000000040b167825 */ /* 0x002fc800078e0010 */
[----:B--2---:R-:W-:Y:S02]  /*03a0*/  FFMA R12, R14, R26, R12 ;  /* 0x0000001a0e0c7223 */ /* 0x004fe4000000000c */
[----:B------:R-:W2:Y:S04]  /*03b0*/  LDG.E R14, desc[UR6][R18.64] ;  /* 0x00000006120e7981 */ /* 0x000ea8000c1e1900 */
[----:B------:R0:W2:Y:S01]  /*03c0*/  LDG.E R26, desc[UR6][R22.64] ;  /* 0x00000006161a7981 */ /* 0x0000a2000c1e1900 */
[----:B---3--:R-:W-:Y:S01]  /*03d0*/  FFMA R12, R24, R28, R12 ;  /* 0x0000001c180c7223 */ /* 0x008fe2000000000c */
[----:B------:R-:W-:Y:S01]  /*03e0*/  IADD3 R24, PT, PT, R8, 0x1, RZ ;  /* 0x0000000108187810 */ /* 0x000fe20007ffe0ff */
[----:B0-----:R-:W-:-:S04]  /*03f0*/  IMAD.WIDE.U32 R22, R13, 0x4, R16 ;  /* 0x000000040d167825 */ /* 0x001fc800078e0010 */
[----:B------:R-:W-:Y:S01]  /*0400*/  IMAD.WIDE.U32 R18, R24, 0x4, R20 ;  /* 0x0000000418127825 */ /* 0x000fe200078e0014 */
[----:B------:R-:W3:Y:S04]  /*0410*/  LDG.E R28, desc[UR6][R22.64] ;  /* 0x00000006161c7981 */ /* 0x000ee8000c1e1900 */
[----:B------:R0:W3:Y:S01]  /*0420*/  LDG.E R24, desc[UR6][R18.64] ;  /* 0x0000000612187981 */ /* 0x0000e2000c1e1900 */
[----:B--2---:R-:W-:Y:S01]  /*0430*/  FFMA R12, R14, R26, R12 ;  /* 0x0000001a0e0c7223 */ /* 0x004fe2000000000c */
[C---:B------:R-:W-:Y:S02]  /*0440*/  IADD3 R26, PT, PT, R8.reuse, 0x3, RZ ;  /* 0x00000003081a7810 */ /* 0x040fe40007ffe0ff */
[----:B------:R-:W-:-:S03]  /*0450*/  IADD3 R14, PT, PT, R8, 0x2, RZ ;  /* 0x00000002080e7810 */ /* 0x000fc60007ffe0ff */
[----:B0-----:R-:W-:Y:S01]  /*0460*/  IMAD.WIDE.U32 R18, R26, 0x4, R20 ;  /* 0x000000041a127825 */ /* 0x001fe200078e0014 */
[----:B------:R-:W-:-:S03]  /*0470*/  IADD3 R26, PT, PT, R8, 0x4, RZ ;  /* 0x00000004081a7810 */ /* 0x000fc60007ffe0ff */
[--C-:B------:R-:W-:Y:S02]  /*0480*/  IMAD.WIDE.U32 R22, R14, 0x4, R20.reuse ;  /* 0x000000040e167825 */ /* 0x100fe400078e0014 */
[----:B------:R0:W2:Y:S02]  /*0490*/  LDG.E R14, desc[UR6][R18.64] ;  /* 0x00000006120e7981 */ /* 0x0000a4000c1e1900 */
[----:B------:R-:W-:-:S04]  /*04a0*/  IMAD.WIDE.U32 R20, R26, 0x4, R20 ;  /* 0x000000041a147825 */ /* 0x000fc800078e0014 */
[----:B---3--:R-:W-:Y:S02]  /*04b0*/  FFMA R12, R24, R28, R12 ;  /* 0x0000001c180c7223 */ /* 0x008fe4000000000c */
[----:B------:R-:W3:Y:S01]  /*04c0*/  LDG.E R21, desc[UR6][R20.64] ;  /* 0x0000000614157981 */ /* 0x000ee2000c1e1900 */
[----:B0-----:R-:W-:-:S03]  /*04d0*/  IMAD.WIDE.U32 R18, R15, 0x4, R16 ;  /* 0x000000040f127825 */ /* 0x001fc600078e0010 */
[----:B------:R0:W4:Y:S04]  /*04e0*/  LDG.E R24, desc[UR6][R22.64] ;  /* 0x0000000616187981 */ /* 0x000128000c1e1900 */
[----:B------:R-:W4:Y:S01]  /*04f0*/  LDG.E R26, desc[UR6][R18.64] ;  /* 0x00000006121a7981 */ /* 0x000f22000c1e1900 */
[----:B0-----:R-:W-:-:S04]  /*0500*/  IMAD.WIDE.U32 R22, R25, 0x4, R16 ;  /* 0x0000000419167825 */ /* 0x001fc800078e0010 */
[----:B------:R-:W-:Y:S01]  /*0510*/  IMAD.WIDE.U32 R16, R27, 0x4, R16 ;  /* 0x000000041b107825 */ /* 0x000fe200078e0010 */
[----:B------:R-:W2:Y:S05]  /*0520*/  LDG.E R28, desc[UR6][R22.64] ;  /* 0x00000006161c7981 */ /* 0x000eaa000c1e1900 */
[----:B------:R-:W3:Y:S01]  /*0530*/  LDG.E R16, desc[UR6][R16.64] ;  /* 0x0000000610107981 */ /* 0x000ee2000c1e1900 */
[----:B------:R-:W-:-:S04]  /*0540*/  IADD3 R10, PT, PT, R10, 0x8, RZ ;  /* 0x000000080a0a7810 */ /* 0x000fc80007ffe0ff */
[----:B------:R-:W-:Y:S02]  /*0550*/  ISETP.NE.AND P1, PT, R10, RZ, PT ;  /* 0x000000ff0a00720c */ /* 0x000fe40003f25270 */
[----:B------:R-:W-:Y:S02]  /*0560*/  IADD3 R8, PT, PT, R8, 0x8, RZ ;  /* 0x0000000808087810 */ /* 0x000fe40007ffe0ff */
[C---:B------:R-:W-:Y:S02]  /*0570*/  LEA R7, R0.reuse, R7, 0x3 ;  /* 0x0000000700077211 */ /* 0x040fe400078e18ff */
[C---:B------:R-:W-:Y:S02]  /*0580*/  LEA R9, R0.reuse, R9, 0x3 ;  /* 0x0000000900097211 */ /* 0x040fe400078e18ff */
[C---:B------:R-:W-:Y:S02]  /*0590*/  LEA R11, R0.reuse, R11, 0x3 ;  /* 0x0000000b000b7211 */ /* 0x040fe400078e18ff */
[----:B------:R-:W-:-:S02]  /*05a0*/  LEA R13, R0, R13, 0x3 ;  /* 0x0000000d000d7211 */ /* 0x000fc400078e18ff */
[C---:B------:R-:W-:Y:S02]  /*05b0*/  LEA R15, R0.reuse, R15, 0x3 ;  /* 0x0000000f000f7211 */ /* 0x040fe400078e18ff */
[C---:B------:R-:W-:Y:S02]  /*05c0*/  LEA R25, R0.reuse, R25, 0x3 ;  /* 0x0000001900197211 */ /* 0x040fe400078e18ff */
[C---:B------:R-:W-:Y:S02]  /*05d0*/  LEA R27, R0.reuse, R27, 0x3 ;  /* 0x0000001b001b7211 */ /* 0x040fe400078e18ff */
[----:B------:R-:W-:Y:S01]  /*05e0*/  LEA R29, R0, R29, 0x3 ;  /* 0x0000001d001d7211 */ /* 0x000fe200078e18ff */
[----:B----4-:R-:W-:-:S04]  /*05f0*/  FFMA R12, R24, R26, R12 ;  /* 0x0000001a180c7223 */ /* 0x010fc8000000000c */
[----:B--2---:R-:W-:-:S04]  /*0600*/  FFMA R12, R14, R28, R12 ;  /* 0x0000001c0e0c7223 */ /* 0x004fc8000000000c */
[----:B---3--:R-:W-:Y:S01]  /*0610*/  FFMA R12, R21, R16, R12 ;  /* 0x00000010150c7223 */ /* 0x008fe2000000000c */
[----:B------:R-:W-:Y:S06]  /*0620*/  @P1 BRA `(.L_x_2) ;  /* 0xfffffffc000c1947 */ /* 0x000fec000383ffff */
.L_x_1:
[----:B------:R-:W-:Y:S05]  /*0630*/  @!P0 BRA `(.L_x_0) ;  /* 0x0000000400048947 */ /* 0x000fea0003800000 */
[----:B------:R-:W-:Y:S02]  /*0640*/  ISETP.GE.U32.AND P0, PT, R4, 0x4, PT ;  /* 0x000000040400780c */ /* 0x000fe40003f06070 */
[----:B------:R-:W-:-:S04]  /*0650*/  LOP3.LUT R13, R2, 0x3, RZ, 0xc0, !PT ;  /* 0x00000003020d7812 */ /* 0x000fc800078ec0ff */
[----:B------:R-:W-:-:S07]  /*0660*/  ISETP.NE.AND P1, PT, R13, RZ, PT ;  /* 0x000000ff0d00720c */ /* 0x000fce0003f25270 */
[----:B------:R-:W-:Y:S06]  /*0670*/  @!P0 BRA `(.L_x_3) ;  /* 0x00000000007c8947 */ /* 0x000fec0003800000 */
[----:B------:R-:W0:Y:S01]  /*0680*/  LDC.64 R8, c[0x0][0x388] ;  /* 0x0000e200ff087b82 */ /* 0x000e220000000a00 */
[----:B------:R-:W-:Y:S02]  /*0690*/  IMAD R15, R3, R2, R6 ;  /* 0x00000002030f7224 */ /* 0x000fe400078e0206 */
[----:B------:R-:W-:-:S03]  /*06a0*/  IMAD R17, R6, R0, R5 ;  /* 0x0000000006117224 */ /* 0x000fc600078e0205 */
[C---:B------:R-:W-:Y:S02]  /*06b0*/  IADD3 R23, PT, PT, R15.reuse, 0x1, RZ ;  /* 0x000000010f177810 */ /* 0x040fe40007ffe0ff */
[----:B------:R-:W1:Y:S01]  /*06c0*/  LDC.64 R10, c[0x0][0x380] ;  /* 0x0000e000ff0a7b82 */ /* 0x000e620000000a00 */
[C---:B------:R-:W-:Y:S02]  /*06d0*/  IADD3 R27, PT, PT, R15.reuse, 0x2, RZ ;  /* 0x000000020f1b7810 */ /* 0x040fe40007ffe0ff */
[----:B------:R-:W-:Y:S01]  /*06e0*/  IADD3 R4, PT, PT, R15, 0x3, RZ ;  /* 0x000000030f047810 */ /* 0x000fe20007ffe0ff */
[C---:B0-----:R-:W-:Y:S01]  /*06f0*/  IMAD.WIDE.U32 R20, R17.reuse, 0x4, R8 ;  /* 0x0000000411147825 */ /* 0x041fe200078e0008 */
[----:B------:R-:W-:-:S04]  /*0700*/  IADD3 R17, PT, PT, R17, R0, RZ ;  /* 0x0000000011117210 */ /* 0x000fc80007ffe0ff */
[-C--:B------:R-:W-:Y:S01]  /*0710*/  IADD3 R29, PT, PT, R17, R0.reuse, RZ ;  /* 0x00000000111d7210 */ /* 0x080fe20007ffe0ff */
[--C-:B-1----:R-:W-:Y:S01]  /*0720*/  IMAD.WIDE.U32 R24, R15, 0x4, R10.reuse ;  /* 0x000000040f187825 */ /* 0x102fe200078e000a */
[----:B------:R-:W2:Y:S03]  /*0730*/  LDG.E R20, desc[UR6][R20.64] ;  /* 0x0000000614147981 */ /* 0x000ea6000c1e1900 */
[----:B------:R-:W-:Y:S01]  /*0740*/  IMAD.WIDE.U32 R22, R23, 0x4, R10 ;  /* 0x0000000417167825 */ /* 0x000fe200078e000a */
[----:B------:R-:W2:Y:S03]  /*0750*/  LDG.E R7, desc[UR6][R24.64] ;  /* 0x0000000618077981 */ /* 0x000ea6000c1e1900 */
[----:B------:R-:W-:Y:S02]  /*0760*/  IMAD.WIDE.U32 R18, R17, 0x4, R8 ;  /* 0x0000000411127825 */ /* 0x000fe400078e0008 */
[----:B------:R-:W3:Y:S02]  /*0770*/  LDG.E R22, desc[UR6][R22.64] ;  /* 0x0000000616167981 */ /* 0x000ee4000c1e1900 */
[----:B------:R-:W-:Y:S01]  /*0780*/  IMAD.WIDE.U32 R14, R27, 0x4, R10 ;  /* 0x000000041b0e7825 */ /* 0x000fe200078e000a */
[C---:B------:R-:W-:Y:S01]  /*0790*/  IADD3 R27, PT, PT, R29.reuse, R0, RZ ;  /* 0x000000001d1b7210 */ /* 0x040fe20007ffe0ff */
[----:B------:R-:W3:Y:S02]  /*07a0*/  LDG.E R19, desc[UR6][R18.64] ;  /* 0x0000000612137981 */ /* 0x000ee4000c1e1900 */
[----:B------:R-:W-:-:S02]  /*07b0*/  IMAD.WIDE.U32 R16, R29, 0x4, R8 ;  /* 0x000000041d107825 */ /* 0x000fc400078e0008 */
[----:B------:R-:W4:Y:S02]  /*07c0*/  LDG.E R14, desc[UR6][R14.64] ;  /* 0x000000060e0e7981 */ /* 0x000f24000c1e1900 */
[----:B------:R-:W-:Y:S02]  /*07d0*/  IMAD.WIDE.U32 R10, R4, 0x4, R10 ;  /* 0x00000004040a7825 */ /* 0x000fe400078e000a */
[----:B------:R-:W4:Y:S02]  /*07e0*/  LDG.E R16, desc[UR6][R16.64] ;  /* 0x0000000610107981 */ /* 0x000f24000c1e1900 */
[----:B------:R-:W-:Y:S02]  /*07f0*/  IMAD.WIDE.U32 R8, R27, 0x4, R8 ;  /* 0x000000041b087825 */ /* 0x000fe400078e0008 */
[----:B------:R-:W5:Y:S04]  /*0800*/  LDG.E R10, desc[UR6][R10.64] ;  /* 0x000000060a0a7981 */ /* 0x000f68000c1e1900 */
[----:B------:R-:W5:Y:S01]  /*0810*/  LDG.E R8, desc[UR6][R8.64] ;  /* 0x0000000608087981 */ /* 0x000f62000c1e1900 */
[----:B------:R-:W-:Y:S01]  /*0820*/  IADD3 R6, PT, PT, R6, 0x4, RZ ;  /* 0x0000000406067810 */ /* 0x000fe20007ffe0ff */
[----:B--2---:R-:W-:-:S04]  /*0830*/  FFMA R7, R7, R20, R12 ;  /* 0x0000001407077223 */ /* 0x004fc8000000000c */
[----:B---3--:R-:W-:-:S04]  /*0840*/  FFMA R7, R22, R19, R7 ;  /* 0x0000001316077223 */ /* 0x008fc80000000007 */
[----:B----4-:R-:W-:-:S04]  /*0850*/  FFMA R7, R14, R16, R7 ;  /* 0x000000100e077223 */ /* 0x010fc80000000007 */
[----:B-----5:R-:W-:-:S07]  /*0860*/  FFMA R12, R10, R8, R7 ;  /* 0x000000080a0c7223 */ /* 0x020fce0000000007 */
.L_x_3:
[----:B------:R-:W-:Y:S05]  /*0870*/  @!P1 BRA `(.L_x_0) ;  /* 0x0000000000749947 */ /* 0x000fea0003800000 */
[----:B------:R-:W0:Y:S01]  /*0880*/  LDC.64 R8, c[0x0][0x388] ;  /* 0x0000e200ff087b82 */ /* 0x000e220000000a00 */
[----:B------:R-:W-:Y:S02]  /*0890*/  ISETP.NE.AND P0, PT, R13, 0x1, PT ;  /* 0x000000010d00780c */ /* 0x000fe40003f05270 */
[----:B------:R-:W-:-:S04]  /*08a0*/  LOP3.LUT R4, R2, 0x1, RZ, 0xc0, !PT ;  /* 0x0000000102047812 */ /* 0x000fc800078ec0ff */
[----:B------:R-:W-:Y:S01]  /*08b0*/  ISETP.NE.U32.AND P1, PT, R4, 0x1, PT ;  /* 0x000000010400780c */ /* 0x000fe20003f25070 */
[----:B------:R-:W1:Y:S06]  /*08c0*/  LDC.64 R18, c[0x0][0x380] ;  /* 0x0000e000ff127b82 */ /* 0x000e6c0000000a00 */
[----:B------:R-:W-:Y:S02]  /*08d0*/  @P0 IMAD R7, R3, R2, R6 ;  /* 0x0000000203070224 */ /* 0x000fe400078e0206 */
[----:B------:R-:W2:Y:S01]  /*08e0*/  LDC.64 R10, c[0x0][0x380] ;  /* 0x0000e000ff0a7b82 */ /* 0x000ea20000000a00 */
[C---:B------:R-:W-:Y:S01]  /*08f0*/  @P0 IMAD R17, R6.reuse, R0, R5 ;  /* 0x0000000006110224 */ /* 0x040fe200078e0205 */
[----:B------:R-:W-:-:S02]  /*0900*/  @P0 IADD3 R6, PT, PT, R6, 0x2, RZ ;  /* 0x0000000206060810 */ /* 0x000fc40007ffe0ff */
[----:B------:R-:W-:Y:S02]  /*0910*/  @P0 IADD3 R13, PT, PT, R7, 0x1, RZ ;  /* 0x00000001070d0810 */ /* 0x000fe40007ffe0ff */
[C---:B------:R-:W-:Y:S02]  /*0920*/  @P0 IADD3 R23, PT, PT, R17.reuse, R0, RZ ;  /* 0x0000000011170210 */ /* 0x040fe40007ffe0ff */
[----:B------:R-:W3:Y:S01]  /*0930*/  LDC.64 R14, c[0x0][0x388] ;  /* 0x0000e200ff0e7b82 */ /* 0x000ee20000000a00 */
[----:B0-----:R-:W-:-:S04]  /*0940*/  @P0 IMAD.WIDE.U32 R16, R17, 0x4, R8 ;  /* 0x0000000411100825 */ /* 0x001fc800078e0008 */
[----:B------:R-:W-:Y:S02]  /*0950*/  @P0 IMAD.WIDE.U32 R8, R23, 0x4, R8 ;  /* 0x0000000417080825 */ /* 0x000fe400078e0008 */
[----:B------:R-:W4:Y:S02]  /*0960*/  @P0 LDG.E R16, desc[UR6][R16.64] ;  /* 0x0000000610100981 */ /* 0x000f24000c1e1900 */
[--C-:B-1----:R-:W-:Y:S02]  /*0970*/  @P0 IMAD.WIDE.U32 R20, R7, 0x4, R18.reuse ;  /* 0x0000000407140825 */ /* 0x102fe400078e0012 */
[----:B------:R-:W5:Y:S02]  /*0980*/  @P0 LDG.E R8, desc[UR6][R8.64] ;  /* 0x0000000608080981 */ /* 0x000f64000c1e1900 */
[----:B------:R-:W-:Y:S02]  /*0990*/  @P0 IMAD.WIDE.U32 R18, R13, 0x4, R18 ;  /* 0x000000040d120825 */ /* 0x000fe400078e0012 */
[----:B------:R-:W4:Y:S02]  /*09a0*/  @P0 LDG.E R7, desc[UR6][R20.64] ;  /* 0x0000000614070981 */ /* 0x000f24000c1e1900 */
[----:B------:R-:W-:-:S02]  /*09b0*/  @!P1 IMAD R13, R3, R2, R6 ;  /* 0x00000002030d9224 */ /* 0x000fc400078e0206 */
[----:B------:R-:W-:Y:S01]  /*09c0*/  @!P1 IMAD R23, R6, R0, R5 ;  /* 0x0000000006179224 */ /* 0x000fe200078e0205 */
[----:B------:R-:W5:Y:S01]  /*09d0*/  @P0 LDG.E R18, desc[UR6][R18.64] ;  /* 0x0000000612120981 */ /* 0x000f62000c1e1900 */
[----:B--2---:R-:W-:-:S04]  /*09e0*/  @!P1 IMAD.WIDE.U32 R10, R13, 0x4, R10 ;  /* 0x000000040d0a9825 */ /* 0x004fc800078e000a */
[----:B---3--:R-:W-:Y:S02]  /*09f0*/  @!P1 IMAD.WIDE.U32 R14, R23, 0x4, R14 ;  /* 0x00000004170e9825 */ /* 0x008fe400078e000e */
[----:B------:R-:W2:Y:S04]  /*0a00*/  @!P1 LDG.E R11, desc[UR6][R10.64] ;  /* 0x000000060a0b9981 */ /* 0x000ea8000c1e1900 */
[----:B------:R-:W2:Y:S01]  /*0a10*/  @!P1 LDG.E R14, desc[UR6][R14.64] ;  /* 0x000000060e0e9981 */ /* 0x000ea2000c1e1900 */
[----:B----4-:R-:W-:-:S04]  /*0a20*/  @P0 FFMA R7, R7, R16, R12 ;  /* 0x0000001007070223 */ /* 0x010fc8000000000c */
[----:B-----5:R-:W-:-:S04]  /*0a30*/  @P0 FFMA R12, R18, R8, R7 ;  /* 0x00000008120c0223 */ /* 0x020fc80000000007 */
[----:B--2---:R-:W-:-:S07]  /*0a40*/  @!P1 FFMA R12, R11, R14, R12 ;  /* 0x0000000e0b0c9223 */ /* 0x004fce000000000c */
.L_x_0:
[----:B------:R-:W0:Y:S01]  /*0a50*/  LDC.64 R6, c[0x0][0x390] ;  /* 0x0000e400ff067b82 */ /* 0x000e220000000a00 */
[----:B------:R-:W-:-:S04]  /*0a60*/  IMAD R3, R3, R0, R5 ;  /* 0x0000000003037224 */ /* 0x000fc800078e0205 */
[----:B0-----:R-:W-:-:S05]  /*0a70*/  IMAD.WIDE.U32 R2, R3, 0x4, R6 ;  /* 0x0000000403027825 */ /* 0x001fca00078e0006 */
[----:B------:R-:W-:Y:S01]  /*0a80*/  STG.E desc[UR6][R2.64], R12 ;  /* 0x0000000c02007986 */ /* 0x000fe2000c101906 */
[----:B------:R-:W-:Y:S05]  /*0a90*/  EXIT ;  /* 0x000000000000794d */ /* 0x000fea0003800000 */
.L_x_4:
[----:B------:R-:W-:-:S00]  /*0aa0*/  BRA `(.L_x_4) ;  /* 0xfffffffc00fc7947 */ /* 0x000fc0000383ffff */
[----:B------:R-:W-:-:S00]  /*0ab0*/  NOP ;  /* 0x0000000000007918 */ /* 0x000fc00000000000 */
        /* <DEDUP_REMOVED lines=12> */
.L_x_5:


//--------------------- .nv.shared.reserved.0     --------------------------
	.section	.nv.shared.reserved.0,"aw",@nobits
	.weak		__nv_reservedSMEM_offset_0_alias
	.size		__nv_reservedSMEM_offset_0_alias, 0, 64
	.other		__nv_reservedSMEM_offset_0_alias,@"STO_CUDA_RESERVED_SHARED STV_DEFAULT"
__nv_reservedSMEM_offset_0_alias:
	.zero		0
	.zero		64


//--------------------- .nv.constant0._Z13matmul_kernelPfS_S_12dimensions_t --------------------------
	.section	.nv.constant0._Z13matmul_kernelPfS_S_12dimensions_t,"a",@progbits
	.sectionflags	@""
	.align	4
.nv.constant0._Z13matmul_kernelPfS_S_12dimensions_t:
	.zero		936


//--------------------- SYMBOLS --------------------------

	.type		.nv.reservedSmem.offset0,@object
	.size		.nv.reservedSmem.offset0,0x4
